//
// Generated by NVIDIA NVVM Compiler
//
// Compiler Build ID: CL-36424714
// Cuda compilation tools, release 13.0, V13.0.88
// Based on NVVM 20.0.0
//

.version 9.0
.target sm_100
.address_size 64

	// .globl	_Z9vectorAddPiS_S_i
.extern .func  (.param .b32 func_retval0) vprintf
(
	.param .b64 vprintf_param_0,
	.param .b64 vprintf_param_1
)
;
.global .align 1 .b8 $str[10] = {72, 101, 108, 108, 111, 32, 37, 100, 10};

.visible .entry _Z9vectorAddPiS_S_i(
	.param .u64 .ptr .align 1 _Z9vectorAddPiS_S_i_param_0,
	.param .u64 .ptr .align 1 _Z9vectorAddPiS_S_i_param_1,
	.param .u64 .ptr .align 1 _Z9vectorAddPiS_S_i_param_2,
	.param .u32 _Z9vectorAddPiS_S_i_param_3
)
{
	.reg .pred 	%p<2>;
	.reg .b32 	%r<9>;
	.reg .b64 	%rd<11>;

	ld.param.u64 	%rd1, [_Z9vectorAddPiS_S_i_param_0];
	ld.param.u64 	%rd2, [_Z9vectorAddPiS_S_i_param_1];
	ld.param.u64 	%rd3, [_Z9vectorAddPiS_S_i_param_2];
	ld.param.u32 	%r2, [_Z9vectorAddPiS_S_i_param_3];
	mov.u32 	%r3, %ctaid.x;
	mov.u32 	%r4, %ntid.x;
	mov.u32 	%r5, %tid.x;
	mad.lo.s32 	%r1, %r3, %r4, %r5;
	setp.ge.s32 	%p1, %r1, %r2;
	@%p1 bra 	$L__BB0_2;
	cvta.to.global.u64 	%rd4, %rd1;
	cvta.to.global.u64 	%rd5, %rd2;
	cvta.to.global.u64 	%rd6, %rd3;
	mul.wide.s32 	%rd7, %r1, 4;
	add.s64 	%rd8, %rd4, %rd7;
	ld.global.u32 	%r6, [%rd8];
	add.s64 	%rd9, %rd5, %rd7;
	ld.global.u32 	%r7, [%rd9];
	add.s32 	%r8, %r7, %r6;
	add.s64 	%rd10, %rd6, %rd7;
	st.global.u32 	[%rd10], %r8;
$L__BB0_2:
	ret;

}
	// .globl	_Z10cuda_hellov
.visible .entry _Z10cuda_hellov()
{
	.local .align 8 .b8 	__local_depot1[8];
	.reg .b64 	%SP;
	.reg .b64 	%SPL;
	.reg .b32 	%r<4>;
	.reg .b64 	%rd<5>;

	mov.u64 	%SPL, __local_depot1;
	cvta.local.u64 	%SP, %SPL;
	add.u64 	%rd1, %SP, 0;
	add.u64 	%rd2, %SPL, 0;
	mov.u32 	%r1, %tid.x;
	st.local.u32 	[%rd2], %r1;
	mov.u64 	%rd3, $str;
	cvta.global.u64 	%rd4, %rd3;
	{ // callseq 0, 0
	.param .b64 param0;
	st.param.b64 	[param0], %rd4;
	.param .b64 param1;
	st.param.b64 	[param1], %rd1;
	.param .b32 retval0;
	call.uni (retval0), 
	vprintf, 
	(
	param0, 
	param1
	);
	ld.param.b32 	%r2, [retval0];
	} // callseq 0
	ret;

}


// ===== COMPILED SASS (sm_100) =====

	.target	sm_100

	.elftype	@"ET_EXEC"


//--------------------- .note.nv.tkinfo           --------------------------
	.section	.note.nv.tkinfo,"",@"SHT_NOTE"
	.sectionflags	@"SHF_NOTE_NV_TKINFO"
	.tkinfo
        /*0018*/ 	.word	0x00000002
        /*0030*/ 	.string	""
        /*0030*/ 	.string	"ptxas"
        /*0030*/ 	.string	"Cuda compilation tools, release 13.0, V13.0.88"
        /*0030*/ 	.string	"Build cuda_13.0.r13.0/compiler.36424714_0"
        /*0030*/ 	.string	"-arch sm_100 -m 64 "



//--------------------- .note.nv.cuinfo           --------------------------
	.section	.note.nv.cuinfo,"",@"SHT_NOTE"
	.sectionflags	@"SHF_NOTE_NV_CUINFO"
        /*0018*/ 	.short	0x0002
        /*001a*/ 	.short	0x0064
        /*001c*/ 	.short	0x0082
	.zero		2


//--------------------- .nv.info                  --------------------------
	.section	.nv.info,"",@"SHT_CUDA_INFO"
	.align	4


	//----- nvinfo : EIATTR_REGCOUNT
	.align		4
        /*0000*/ 	.byte	0x04, 0x2f
        /*0002*/ 	.short	(.L_2 - .L_1)
	.align		4
.L_1:
        /*0004*/ 	.word	index@(_Z9vectorAddPiS_S_i)
        /*0008*/ 	.word	0x0000000c


	//----- nvinfo : EIATTR_FRAME_SIZE
	.align		4
.L_2:
        /*000c*/ 	.byte	0x04, 0x11
        /*000e*/ 	.short	(.L_4 - .L_3)
	.align		4
.L_3:
        /*0010*/ 	.word	index@(_Z9vectorAddPiS_S_i)
        /*0014*/ 	.word	0x00000000


	//----- nvinfo : EIATTR_REGCOUNT
	.align		4
.L_4:
        /*0018*/ 	.byte	0x04, 0x2f
        /*001a*/ 	.short	(.L_6 - .L_5)
	.align		4
.L_5:
        /*001c*/ 	.word	index@(_Z10cuda_hellov)
        /*0020*/ 	.word	0x00000018


	//----- nvinfo : EIATTR_FRAME_SIZE
	.align		4
.L_6:
        /*0024*/ 	.byte	0x04, 0x11
        /*0026*/ 	.short	(.L_8 - .L_7)
	.align		4
.L_7:
        /*0028*/ 	.word	index@(_Z10cuda_hellov)
        /*002c*/ 	.word	0x00000008


	//----- nvinfo : EIATTR_MIN_STACK_SIZE
	.align		4
.L_8:
        /*0030*/ 	.byte	0x04, 0x12
        /*0032*/ 	.short	(.L_10 - .L_9)
	.align		4
.L_9:
        /*0034*/ 	.word	index@(_Z10cuda_hellov)
        /*0038*/ 	.word	0x00000008


	//----- nvinfo : EIATTR_MIN_STACK_SIZE
	.align		4
.L_10:
        /*003c*/ 	.byte	0x04, 0x12
        /*003e*/ 	.short	(.L_12 - .L_11)
	.align		4
.L_11:
        /*0040*/ 	.word	index@(_Z9vectorAddPiS_S_i)
        /*0044*/ 	.word	0x00000000
.L_12:


//--------------------- .nv.compat                --------------------------
	.section	.nv.compat,"",@"SHT_CUDA_COMPAT_INFO"
	.align	4
        /*0000*/ 	.byte	0x02, 0x09, 0x00, 0x00, 0x02, 0x02, 0x01, 0x00, 0x02, 0x05, 0x05, 0x00, 0x03, 0x07, 0x01, 0x01
        /*0010*/ 	.byte	0x02, 0x03, 0x00, 0x00, 0x02, 0x06, 0x01, 0x00, 0x04, 0x0b, 0x08, 0x00, 0x09, 0x00, 0x00, 0x00
        /*0020*/ 	.byte	0x00, 0x00, 0x00, 0x00


//--------------------- .nv.info._Z10cuda_hellov  --------------------------
	.section	.nv.info._Z10cuda_hellov,"",@"SHT_CUDA_INFO"
	.sectionflags	@""
	.align	4


	//----- nvinfo : EIATTR_CUDA_API_VERSION
	.align		4
        /*0000*/ 	.byte	0x04, 0x37
        /*0002*/ 	.short	(.L_14 - .L_13)
.L_13:
        /*0004*/ 	.word	0x00000082


	//----- nvinfo : EIATTR_SPARSE_MMA_MASK
	.align		4
.L_14:
        /*0008*/ 	.byte	0x03, 0x50
        /*000a*/ 	.short	0x0000


	//----- nvinfo : EIATTR_MAXREG_COUNT
	.align		4
        /*000c*/ 	.byte	0x03, 0x1b
        /*000e*/ 	.short	0x00ff


	//----- nvinfo : EIATTR_EXTERNS
	.align		4
        /*0010*/ 	.byte	0x04, 0x0f
        /*0012*/ 	.short	(.L_16 - .L_15)


	//   ....[0]....
	.align		4
.L_15:
        /*0014*/ 	.word	index@(vprintf)


	//----- nvinfo : EIATTR_MERCURY_ISA_VERSION
	.align		4
.L_16:
        /*0018*/ 	.byte	0x03, 0x5f
        /*001a*/ 	.short	0x0101


	//----- nvinfo : EIATTR_VRC_CTA_INIT_COUNT
	.align		4
        /*001c*/ 	.byte	0x02, 0x4a
	.zero		1
	.zero		1


	//----- nvinfo : EIATTR_SYSCALL_OFFSETS
	.align		4
        /*0020*/ 	.byte	0x04, 0x46
        /*0022*/ 	.short	(.L_18 - .L_17)


	//   ....[0]....
.L_17:
        /*0024*/ 	.word	0x000000e0


	//----- nvinfo : EIATTR_EXIT_INSTR_OFFSETS
	.align		4
.L_18:
        /*0028*/ 	.byte	0x04, 0x1c
        /*002a*/ 	.short	(.L_20 - .L_19)


	//   ....[0]....
.L_19:
        /*002c*/ 	.word	0x000000f0


	//----- nvinfo : EIATTR_SW_WAR
	.align		4
.L_20:
        /*0030*/ 	.byte	0x04, 0x36
        /*0032*/ 	.short	(.L_22 - .L_21)
.L_21:
        /*0034*/ 	.word	0x00000008
.L_22:


//--------------------- .nv.info._Z9vectorAddPiS_S_i --------------------------
	.section	.nv.info._Z9vectorAddPiS_S_i,"",@"SHT_CUDA_INFO"
	.sectionflags	@""
	.align	4


	//----- nvinfo : EIATTR_CUDA_API_VERSION
	.align		4
        /*0000*/ 	.byte	0x04, 0x37
        /*0002*/ 	.short	(.L_24 - .L_23)
.L_23:
        /*0004*/ 	.word	0x00000082


	//----- nvinfo : EIATTR_KPARAM_INFO
	.align		4
.L_24:
        /*0008*/ 	.byte	0x04, 0x17
        /*000a*/ 	.short	(.L_26 - .L_25)
.L_25:
        /*000c*/ 	.word	0x00000000
        /*0010*/ 	.short	0x0003
        /*0012*/ 	.short	0x0018
        /*0014*/ 	.byte	0x00, 0xf0, 0x11, 0x00


	//----- nvinfo : EIATTR_KPARAM_INFO
	.align		4
.L_26:
        /*0018*/ 	.byte	0x04, 0x17
        /*001a*/ 	.short	(.L_28 - .L_27)
.L_27:
        /*001c*/ 	.word	0x00000000
        /*0020*/ 	.short	0x0002
        /*0022*/ 	.short	0x0010
        /*0024*/ 	.byte	0x00, 0xf5, 0x21, 0x00


	//----- nvinfo : EIATTR_KPARAM_INFO
	.align		4
.L_28:
        /*0028*/ 	.byte	0x04, 0x17
        /*002a*/ 	.short	(.L_30 - .L_29)
.L_29:
        /*002c*/ 	.word	0x00000000
        /*0030*/ 	.short	0x0001
        /*0032*/ 	.short	0x0008
        /*0034*/ 	.byte	0x00, 0xf5, 0x21, 0x00


	//----- nvinfo : EIATTR_KPARAM_INFO
	.align		4
.L_30:
        /*0038*/ 	.byte	0x04, 0x17
        /*003a*/ 	.short	(.L_32 - .L_31)
.L_31:
        /*003c*/ 	.word	0x00000000
        /*0040*/ 	.short	0x0000
        /*0042*/ 	.short	0x0000
        /*0044*/ 	.byte	0x00, 0xf5, 0x21, 0x00


	//----- nvinfo : EIATTR_SPARSE_MMA_MASK
	.align		4
.L_32:
        /*0048*/ 	.byte	0x03, 0x50
        /*004a*/ 	.short	0x0000


	//----- nvinfo : EIATTR_MAXREG_COUNT
	.align		4
        /*004c*/ 	.byte	0x03, 0x1b
        /*004e*/ 	.short	0x00ff


	//----- nvinfo : EIATTR_MERCURY_ISA_VERSION
	.align		4
        /*0050*/ 	.byte	0x03, 0x5f
        /*0052*/ 	.short	0x0101


	//----- nvinfo : EIATTR_VRC_CTA_INIT_COUNT
	.align		4
        /*0054*/ 	.byte	0x02, 0x4a
	.zero		1
	.zero		1


	//----- nvinfo : EIATTR_EXIT_INSTR_OFFSETS
	.align		4
        /*0058*/ 	.byte	0x04, 0x1c
        /*005a*/ 	.short	(.L_34 - .L_33)


	//   ....[0]....
.L_33:
        /*005c*/ 	.word	0x00000070


	//   ....[1]....
        /*0060*/ 	.word	0x00000130


	//----- nvinfo : EIATTR_CBANK_PARAM_SIZE
	.align		4
.L_34:
        /*0064*/ 	.byte	0x03, 0x19
        /*0066*/ 	.short	0x001c


	//----- nvinfo : EIATTR_PARAM_CBANK
	.align		4
        /*0068*/ 	.byte	0x04, 0x0a
        /*006a*/ 	.short	(.L_36 - .L_35)
	.align		4
.L_35:
        /*006c*/ 	.word	index@(.nv.constant0._Z9vectorAddPiS_S_i)
        /*0070*/ 	.short	0x0380
        /*0072*/ 	.short	0x001c


	//----- nvinfo : EIATTR_SW_WAR
	.align		4
.L_36:
        /*0074*/ 	.byte	0x04, 0x36
        /*0076*/ 	.short	(.L_38 - .L_37)
.L_37:
        /*0078*/ 	.word	0x00000008
.L_38:


//--------------------- .nv.callgraph             --------------------------
	.section	.nv.callgraph,"",@"SHT_CUDA_CALLGRAPH"
	.align	4
	.sectionentsize	8
	.align		4
        /*0000*/ 	.word	0x00000000
	.align		4
        /*0004*/ 	.word	0xffffffff
	.align		4
        /*0008*/ 	.word	index@(_Z10cuda_hellov)
	.align		4
        /*000c*/ 	.word	index@(vprintf)
	.align		4
        /*0010*/ 	.word	0x00000000
	.align		4
        /*0014*/ 	.word	0xfffffffe
	.align		4
        /*0018*/ 	.word	0x00000000
	.align		4
        /*001c*/ 	.word	0xfffffffd
	.align		4
        /*0020*/ 	.word	0x00000000
	.align		4
        /*0024*/ 	.word	0xfffffffc


//--------------------- .nv.constant4             --------------------------
	.section	.nv.constant4,"a",@progbits
	.align	8
	.align		8
.nv.constant4:
        /*0000*/ 	.dword	vprintf
	.align		8
        /*0008*/ 	.dword	$str


//--------------------- .text._Z10cuda_hellov     --------------------------
	.section	.text._Z10cuda_hellov,"ax",@progbits
	.align	128
        .global         _Z10cuda_hellov
        .type           _Z10cuda_hellov,@function
        .size           _Z10cuda_hellov,(.L_x_3 - _Z10cuda_hellov)
        .other          _Z10cuda_hellov,@"STO_CUDA_ENTRY STV_DEFAULT"
_Z10cuda_hellov:
.text._Z10cuda_hellov:
[----:B------:R-:W0:Y:S01]  /*0000*/  LDC R1, c[0x0][0x37c] ;  /* 0x0000df00ff017b82 */ /* 0x000e220000000800 */
[----:B------:R-:W1:Y:S01]  /*0010*/  S2R R8, SR_TID.X ;  /* 0x0000000000087919 */ /* 0x000e620000002100 */
[----:B0-----:R-:W-:Y:S01]  /*0020*/  VIADD R1, R1, 0xfffffff8 ;  /* 0xfffffff801017836 */ /* 0x001fe20000000000 */
[----:B------:R-:W-:Y:S01]  /*0030*/  MOV R0, 0x0 ;  /* 0x0000000000007802 */ /* 0x000fe20000000f00 */
[----:B------:R-:W0:Y:S04]  /*0040*/  LDCU UR4, c[0x0][0x2f8] ;  /* 0x00005f00ff0477ac */ /* 0x000e280008000800 */
[----:B------:R2:W3:Y:S01]  /*0050*/  LDC.64 R2, c[0x4][R0] ;  /* 0x0100000000027b82 */ /* 0x0004e20000000a00 */
[----:B------:R-:W4:Y:S01]  /*0060*/  LDCU.64 UR6, c[0x4][0x8] ;  /* 0x01000100ff0677ac */ /* 0x000f220008000a00 */
[----:B------:R-:W5:Y:S01]  /*0070*/  LDCU UR5, c[0x0][0x2fc] ;  /* 0x00005f80ff0577ac */ /* 0x000f620008000800 */
[----:B0-----:R-:W-:Y:S01]  /*0080*/  IADD3 R6, P0, PT, R1, UR4, RZ ;  /* 0x0000000401067c10 */ /* 0x001fe2000ff1e0ff */
[----:B----4-:R-:W-:Y:S01]  /*0090*/  IMAD.U32 R4, RZ, RZ, UR6 ;  /* 0x00000006ff047e24 */ /* 0x010fe2000f8e00ff */
[----:B------:R-:W-:-:S03]  /*00a0*/  MOV R5, UR7 ;  /* 0x0000000700057c02 */ /* 0x000fc60008000f00 */
[----:B-----5:R-:W-:Y:S01]  /*00b0*/  IMAD.X R7, RZ, RZ, UR5, P0 ;  /* 0x00000005ff077e24 */ /* 0x020fe200080e06ff */
[----:B-1----:R2:W-:Y:S07]  /*00c0*/  STL [R1], R8 ;  /* 0x0000000801007387 */ /* 0x0025ee0000100800 */
[----:B------:R-:W-:-:S07]  /*00d0*/  LEPC R20, `(.L_x_0) ;  /* 0x000000001014794e */ /* 0x000fce0000000000 */
[----:B--23--:R-:W-:Y:S05]  /*00e0*/  CALL.ABS.NOINC R2 ;  /* 0x0000000002007343 */ /* 0x00cfea0003c00000 */
.L_x_0:
[----:B------:R-:W-:Y:S05]  /*00f0*/  EXIT ;  /* 0x000000000000794d */ /* 0x000fea0003800000 */
.L_x_1:
[----:B------:R-:W-:-:S00]  /*0100*/  BRA `(.L_x_1) ;  /* 0xfffffffc00fc7947 */ /* 0x000fc0000383ffff */
[----:B------:R-:W-:-:S00]  /*0110*/  NOP ;  /* 0x0000000000007918 */ /* 0x000fc00000000000 */
        /* <DEDUP_REMOVED lines=14> */
.L_x_3:


//--------------------- .text._Z9vectorAddPiS_S_i --------------------------
	.section	.text._Z9vectorAddPiS_S_i,"ax",@progbits
	.align	128
        .global         _Z9vectorAddPiS_S_i
        .type           _Z9vectorAddPiS_S_i,@function
        .size           _Z9vectorAddPiS_S_i,(.L_x_4 - _Z9vectorAddPiS_S_i)
        .other          _Z9vectorAddPiS_S_i,@"STO_CUDA_ENTRY STV_DEFAULT"
_Z9vectorAddPiS_S_i:
.text._Z9vectorAddPiS_S_i:
[----:B------:R-:W-:Y:S01]  /*0000*/  LDC R1, c[0x0][0x37c] ;  /* 0x0000df00ff017b82 */ /* 0x000fe20000000800 */
[----:B------:R-:W0:Y:S07]  /*0010*/  S2R R0, SR_TID.X ;  /* 0x0000000000007919 */ /* 0x000e2e0000002100 */
[----:B------:R-:W0:Y:S01]  /*0020*/  S2UR UR4, SR_CTAID.X ;  /* 0x00000000000479c3 */ /* 0x000e220000002500 */
[----:B------:R-:W1:Y:S07]  /*0030*/  LDCU UR5, c[0x0][0x398] ;  /* 0x00007300ff0577ac */ /* 0x000e6e0008000800 */
[----:B------:R-:W0:Y:S02]  /*0040*/  LDC R9, c[0x0][0x360] ;  /* 0x0000d800ff097b82 */ /* 0x000e240000000800 */
[----:B0-----:R-:W-:-:S05]  /*0050*/  IMAD R9, R9, UR4, R0 ;  /* 0x0000000409097c24 */ /* 0x001fca000f8e0200 */
[----:B-1----:R-:W-:-:S13]  /*0060*/  ISETP.GE.AND P0, PT, R9, UR5, PT ;  /* 0x0000000509007c0c */ /* 0x002fda000bf06270 */
[----:B------:R-:W-:Y:S05]  /*0070*/  @P0 EXIT ;  /* 0x000000000000094d */ /* 0x000fea0003800000 */
[----:B------:R-:W0:Y:S01]  /*0080*/  LDC.64 R2, c[0x0][0x380] ;  /* 0x0000e000ff027b82 */ /* 0x000e220000000a00 */
[----:B------:R-:W1:Y:S07]  /*0090*/  LDCU.64 UR4, c[0x0][0x358] ;  /* 0x00006b00ff0477ac */ /* 0x000e6e0008000a00 */
[----:B------:R-:W2:Y:S08]  /*00a0*/  LDC.64 R4, c[0x0][0x388] ;  /* 0x0000e200ff047b82 */ /* 0x000eb00000000a00 */
[----:B------:R-:W3:Y:S01]  /*00b0*/  LDC.64 R6, c[0x0][0x390] ;  /* 0x0000e400ff067b82 */ /* 0x000ee20000000a00 */
[----:B0-----:R-:W-:-:S06]  /*00c0*/  IMAD.WIDE R2, R9, 0x4, R2 ;  /* 0x0000000409027825 */ /* 0x001fcc00078e0202 */
[----:B-1----:R-:W4:Y:S01]  /*00d0*/  LDG.E R2, desc[UR4][R2.64] ;  /* 0x0000000402027981 */ /* 0x002f22000c1e1900 */
[----:B--2---:R-:W-:-:S06]  /*00e0*/  IMAD.WIDE R4, R9, 0x4, R4 ;  /* 0x0000000409047825 */ /* 0x004fcc00078e0204 */
[----:B------:R-:W4:Y:S01]  /*00f0*/  LDG.E R5, desc[UR4][R4.64] ;  /* 0x0000000404057981 */ /* 0x000f22000c1e1900 */
[----:B---3--:R-:W-:Y:S01]  /*0100*/  IMAD.WIDE R6, R9, 0x4, R6 ;  /* 0x0000000409067825 */ /* 0x008fe200078e0206 */
[----:B----4-:R-:W-:-:S05]  /*0110*/  IADD3 R9, PT, PT, R2, R5, RZ ;  /* 0x0000000502097210 */ /* 0x010fca0007ffe0ff */
[----:B------:R-:W-:Y:S01]  /*0120*/  STG.E desc[UR4][R6.64], R9 ;  /* 0x0000000906007986 */ /* 0x000fe2000c101904 */
[----:B------:R-:W-:Y:S05]  /*0130*/  EXIT ;  /* 0x000000000000794d */ /* 0x000fea0003800000 */
.L_x_2:
        /* <DEDUP_REMOVED lines=12> */
.L_x_4:


//--------------------- .nv.global.init           --------------------------
	.section	.nv.global.init,"aw",@progbits
.nv.global.init:
	.type		$str,@object
	.size		$str,(.L_0 - $str)
$str:
        /*0000*/ 	.byte	0x48, 0x65, 0x6c, 0x6c, 0x6f, 0x20, 0x25, 0x64, 0x0a, 0x00
.L_0:


//--------------------- .nv.shared.reserved.0     --------------------------
	.section	.nv.shared.reserved.0,"aw",@nobits
	.weak		__nv_reservedSMEM_offset_0_alias
	.size		__nv_reservedSMEM_offset_0_alias, 0, 64
	.other		__nv_reservedSMEM_offset_0_alias,@"STO_CUDA_RESERVED_SHARED STV_DEFAULT"
__nv_reservedSMEM_offset_0_alias:
	.zero		0
	.zero		64


//--------------------- .nv.constant0._Z10cuda_hellov --------------------------
	.section	.nv.constant0._Z10cuda_hellov,"a",@progbits
	.sectionflags	@""
	.align	4
.nv.constant0._Z10cuda_hellov:
	.zero		896


//--------------------- .nv.constant0._Z9vectorAddPiS_S_i --------------------------
	.section	.nv.constant0._Z9vectorAddPiS_S_i,"a",@progbits
	.sectionflags	@""
	.align	4
.nv.constant0._Z9vectorAddPiS_S_i:
	.zero		924


//--------------------- SYMBOLS --------------------------

	.type		.nv.reservedSmem.offset0,@object
	.size		.nv.reservedSmem.offset0,0x4
	.type		vprintf,@function
